//
// Generated by NVIDIA NVVM Compiler
//
// Compiler Build ID: CL-36424714
// Cuda compilation tools, release 13.0, V13.0.88
// Based on NVVM 20.0.0
//

.version 9.0
.target sm_100
.address_size 64

	// .globl	default_function_kernel

.visible .entry default_function_kernel(
	.param .u64 .ptr .align 1 default_function_kernel_param_0,
	.param .u64 .ptr .align 1 default_function_kernel_param_1
)
{
	.reg .pred 	%p<4>;
	.reg .b32 	%r<13>;
	.reg .b32 	%f<72>;
	.reg .b64 	%rd<13>;

	ld.param.u64 	%rd7, [default_function_kernel_param_0];
	ld.param.u64 	%rd6, [default_function_kernel_param_1];
	cvta.to.global.u64 	%rd8, %rd7;
	add.s64 	%rd1, %rd8, 64;
	mov.b32 	%r10, 0;
	mov.f32 	%f71, 0fFF7FFFFD;
$L__BB0_1:
	mul.wide.u32 	%rd9, %r10, 5376;
	add.s64 	%rd2, %rd1, %rd9;
	mov.b32 	%r11, 0;
$L__BB0_2:
	mul.wide.u32 	%rd10, %r11, 384;
	add.s64 	%rd12, %rd2, %rd10;
	mov.b32 	%r12, 0;
$L__BB0_3:
	ld.global.nc.f32 	%f6, [%rd12+-64];
	max.f32 	%f7, %f71, %f6;
	ld.global.nc.f32 	%f8, [%rd12+-60];
	max.f32 	%f9, %f7, %f8;
	ld.global.nc.f32 	%f10, [%rd12+-56];
	max.f32 	%f11, %f9, %f10;
	ld.global.nc.f32 	%f12, [%rd12+-52];
	max.f32 	%f13, %f11, %f12;
	ld.global.nc.f32 	%f14, [%rd12+-48];
	max.f32 	%f15, %f13, %f14;
	ld.global.nc.f32 	%f16, [%rd12+-44];
	max.f32 	%f17, %f15, %f16;
	ld.global.nc.f32 	%f18, [%rd12+-40];
	max.f32 	%f19, %f17, %f18;
	ld.global.nc.f32 	%f20, [%rd12+-36];
	max.f32 	%f21, %f19, %f20;
	ld.global.nc.f32 	%f22, [%rd12+-32];
	max.f32 	%f23, %f21, %f22;
	ld.global.nc.f32 	%f24, [%rd12+-28];
	max.f32 	%f25, %f23, %f24;
	ld.global.nc.f32 	%f26, [%rd12+-24];
	max.f32 	%f27, %f25, %f26;
	ld.global.nc.f32 	%f28, [%rd12+-20];
	max.f32 	%f29, %f27, %f28;
	ld.global.nc.f32 	%f30, [%rd12+-16];
	max.f32 	%f31, %f29, %f30;
	ld.global.nc.f32 	%f32, [%rd12+-12];
	max.f32 	%f33, %f31, %f32;
	ld.global.nc.f32 	%f34, [%rd12+-8];
	max.f32 	%f35, %f33, %f34;
	ld.global.nc.f32 	%f36, [%rd12+-4];
	max.f32 	%f37, %f35, %f36;
	ld.global.nc.f32 	%f38, [%rd12];
	max.f32 	%f39, %f37, %f38;
	ld.global.nc.f32 	%f40, [%rd12+4];
	max.f32 	%f41, %f39, %f40;
	ld.global.nc.f32 	%f42, [%rd12+8];
	max.f32 	%f43, %f41, %f42;
	ld.global.nc.f32 	%f44, [%rd12+12];
	max.f32 	%f45, %f43, %f44;
	ld.global.nc.f32 	%f46, [%rd12+16];
	max.f32 	%f47, %f45, %f46;
	ld.global.nc.f32 	%f48, [%rd12+20];
	max.f32 	%f49, %f47, %f48;
	ld.global.nc.f32 	%f50, [%rd12+24];
	max.f32 	%f51, %f49, %f50;
	ld.global.nc.f32 	%f52, [%rd12+28];
	max.f32 	%f53, %f51, %f52;
	ld.global.nc.f32 	%f54, [%rd12+32];
	max.f32 	%f55, %f53, %f54;
	ld.global.nc.f32 	%f56, [%rd12+36];
	max.f32 	%f57, %f55, %f56;
	ld.global.nc.f32 	%f58, [%rd12+40];
	max.f32 	%f59, %f57, %f58;
	ld.global.nc.f32 	%f60, [%rd12+44];
	max.f32 	%f61, %f59, %f60;
	ld.global.nc.f32 	%f62, [%rd12+48];
	max.f32 	%f63, %f61, %f62;
	ld.global.nc.f32 	%f64, [%rd12+52];
	max.f32 	%f65, %f63, %f64;
	ld.global.nc.f32 	%f66, [%rd12+56];
	max.f32 	%f67, %f65, %f66;
	ld.global.nc.f32 	%f68, [%rd12+60];
	max.f32 	%f71, %f67, %f68;
	add.s32 	%r12, %r12, 2;
	add.s64 	%rd12, %rd12, 128;
	setp.ne.s32 	%p1, %r12, 6;
	@%p1 bra 	$L__BB0_3;
	add.s32 	%r11, %r11, 1;
	setp.ne.s32 	%p2, %r11, 14;
	@%p2 bra 	$L__BB0_2;
	add.s32 	%r10, %r10, 1;
	setp.ne.s32 	%p3, %r10, 3;
	@%p3 bra 	$L__BB0_1;
	cvta.to.global.u64 	%rd11, %rd6;
	st.global.f32 	[%rd11], %f71;
	ret;

}


// ===== COMPILED SASS (sm_100) =====

	.target	sm_100

	.elftype	@"ET_EXEC"


//--------------------- .note.nv.tkinfo           --------------------------
	.section	.note.nv.tkinfo,"",@"SHT_NOTE"
	.sectionflags	@"SHF_NOTE_NV_TKINFO"
	.tkinfo
        /*0018*/ 	.word	0x00000002
        /*0030*/ 	.string	""
        /*0030*/ 	.string	"ptxas"
        /*0030*/ 	.string	"Cuda compilation tools, release 13.0, V13.0.88"
        /*0030*/ 	.string	"Build cuda_13.0.r13.0/compiler.36424714_0"
        /*0030*/ 	.string	"-arch sm_100 -m 64 "



//--------------------- .note.nv.cuinfo           --------------------------
	.section	.note.nv.cuinfo,"",@"SHT_NOTE"
	.sectionflags	@"SHF_NOTE_NV_CUINFO"
        /*0018*/ 	.short	0x0002
        /*001a*/ 	.short	0x0064
        /*001c*/ 	.short	0x0082
	.zero		2


//--------------------- .nv.info                  --------------------------
	.section	.nv.info,"",@"SHT_CUDA_INFO"
	.align	4


	//----- nvinfo : EIATTR_REGCOUNT
	.align		4
        /*0000*/ 	.byte	0x04, 0x2f
        /*0002*/ 	.short	(.L_1 - .L_0)
	.align		4
.L_0:
        /*0004*/ 	.word	index@(default_function_kernel)
        /*0008*/ 	.word	0x0000001e


	//----- nvinfo : EIATTR_FRAME_SIZE
	.align		4
.L_1:
        /*000c*/ 	.byte	0x04, 0x11
        /*000e*/ 	.short	(.L_3 - .L_2)
	.align		4
.L_2:
        /*0010*/ 	.word	index@(default_function_kernel)
        /*0014*/ 	.word	0x00000000


	//----- nvinfo : EIATTR_MIN_STACK_SIZE
	.align		4
.L_3:
        /*0018*/ 	.byte	0x04, 0x12
        /*001a*/ 	.short	(.L_5 - .L_4)
	.align		4
.L_4:
        /*001c*/ 	.word	index@(default_function_kernel)
        /*0020*/ 	.word	0x00000000
.L_5:


//--------------------- .nv.compat                --------------------------
	.section	.nv.compat,"",@"SHT_CUDA_COMPAT_INFO"
	.align	4
        /*0000*/ 	.byte	0x02, 0x09, 0x00, 0x00, 0x02, 0x02, 0x01, 0x00, 0x02, 0x05, 0x05, 0x00, 0x03, 0x07, 0x01, 0x01
        /*0010*/ 	.byte	0x02, 0x03, 0x00, 0x00, 0x02, 0x06, 0x01, 0x00, 0x04, 0x0b, 0x08, 0x00, 0x09, 0x00, 0x00, 0x00
        /*0020*/ 	.byte	0x00, 0x00, 0x00, 0x00


//--------------------- .nv.info.default_function_kernel --------------------------
	.section	.nv.info.default_function_kernel,"",@"SHT_CUDA_INFO"
	.sectionflags	@""
	.align	4


	//----- nvinfo : EIATTR_CUDA_API_VERSION
	.align		4
        /*0000*/ 	.byte	0x04, 0x37
        /*0002*/ 	.short	(.L_7 - .L_6)
.L_6:
        /*0004*/ 	.word	0x00000082


	//----- nvinfo : EIATTR_KPARAM_INFO
	.align		4
.L_7:
        /*0008*/ 	.byte	0x04, 0x17
        /*000a*/ 	.short	(.L_9 - .L_8)
.L_8:
        /*000c*/ 	.word	0x00000000
        /*0010*/ 	.short	0x0001
        /*0012*/ 	.short	0x0008
        /*0014*/ 	.byte	0x00, 0xf5, 0x21, 0x00


	//----- nvinfo : EIATTR_KPARAM_INFO
	.align		4
.L_9:
        /*0018*/ 	.byte	0x04, 0x17
        /*001a*/ 	.short	(.L_11 - .L_10)
.L_10:
        /*001c*/ 	.word	0x00000000
        /*0020*/ 	.short	0x0000
        /*0022*/ 	.short	0x0000
        /*0024*/ 	.byte	0x00, 0xf5, 0x21, 0x00


	//----- nvinfo : EIATTR_SPARSE_MMA_MASK
	.align		4
.L_11:
        /*0028*/ 	.byte	0x03, 0x50
        /*002a*/ 	.short	0x0000


	//----- nvinfo : EIATTR_MAXREG_COUNT
	.align		4
        /*002c*/ 	.byte	0x03, 0x1b
        /*002e*/ 	.short	0x00ff


	//----- nvinfo : EIATTR_MERCURY_ISA_VERSION
	.align		4
        /*0030*/ 	.byte	0x03, 0x5f
        /*0032*/ 	.short	0x0101


	//----- nvinfo : EIATTR_VRC_CTA_INIT_COUNT
	.align		4
        /*0034*/ 	.byte	0x02, 0x4a
	.zero		1
	.zero		1


	//----- nvinfo : EIATTR_EXIT_INSTR_OFFSETS
	.align		4
        /*0038*/ 	.byte	0x04, 0x1c
        /*003a*/ 	.short	(.L_13 - .L_12)


	//   ....[0]....
.L_12:
        /*003c*/ 	.word	0x00000a40


	//----- nvinfo : EIATTR_CBANK_PARAM_SIZE
	.align		4
.L_13:
        /*0040*/ 	.byte	0x03, 0x19
        /*0042*/ 	.short	0x0010


	//----- nvinfo : EIATTR_PARAM_CBANK
	.align		4
        /*0044*/ 	.byte	0x04, 0x0a
        /*0046*/ 	.short	(.L_15 - .L_14)
	.align		4
.L_14:
        /*0048*/ 	.word	index@(.nv.constant0.default_function_kernel)
        /*004c*/ 	.short	0x0380
        /*004e*/ 	.short	0x0010


	//----- nvinfo : EIATTR_SW_WAR
	.align		4
.L_15:
        /*0050*/ 	.byte	0x04, 0x36
        /*0052*/ 	.short	(.L_17 - .L_16)
.L_16:
        /*0054*/ 	.word	0x00000008
.L_17:


//--------------------- .nv.callgraph             --------------------------
	.section	.nv.callgraph,"",@"SHT_CUDA_CALLGRAPH"
	.align	4
	.sectionentsize	8
	.align		4
        /*0000*/ 	.word	0x00000000
	.align		4
        /*0004*/ 	.word	0xffffffff
	.align		4
        /*0008*/ 	.word	0x00000000
	.align		4
        /*000c*/ 	.word	0xfffffffe
	.align		4
        /*0010*/ 	.word	0x00000000
	.align		4
        /*0014*/ 	.word	0xfffffffd
	.align		4
        /*0018*/ 	.word	0x00000000
	.align		4
        /*001c*/ 	.word	0xfffffffc


//--------------------- .text.default_function_kernel --------------------------
	.section	.text.default_function_kernel,"ax",@progbits
	.align	128
        .global         default_function_kernel
        .type           default_function_kernel,@function
        .size           default_function_kernel,(.L_x_3 - default_function_kernel)
        .other          default_function_kernel,@"STO_CUDA_ENTRY STV_DEFAULT"
default_function_kernel:
.text.default_function_kernel:
[----:B------:R-:W-:Y:S01]  /*0000*/  LDC R1, c[0x0][0x37c] ;  /* 0x0000df00ff017b82 */ /* 0x000fe20000000800 */
[----:B------:R-:W0:Y:S01]  /*0010*/  LDCU.64 UR4, c[0x0][0x380] ;  /* 0x00007000ff0477ac */ /* 0x000e220008000a00 */
[----:B------:R-:W-:Y:S02]  /*0020*/  IMAD.MOV.U32 R0, RZ, RZ, RZ ;  /* 0x000000ffff007224 */ /* 0x000fe400078e00ff */
[----:B------:R-:W-:Y:S01]  /*0030*/  IMAD.MOV.U32 R27, RZ, RZ, -0x800003 ;  /* 0xff7ffffdff1b7424 */ /* 0x000fe200078e00ff */
[----:B------:R-:W1:Y:S01]  /*0040*/  LDCU.64 UR6, c[0x0][0x358] ;  /* 0x00006b00ff0677ac */ /* 0x000e620008000a00 */
[----:B0-----:R-:W-:-:S04]  /*0050*/  UIADD3 UR4, UP0, UPT, UR4, 0x40, URZ ;  /* 0x0000004004047890 */ /* 0x001fc8000ff1e0ff */
[----:B-1----:R-:W-:-:S12]  /*0060*/  UIADD3.X UR5, UPT, UPT, URZ, UR5, URZ, UP0, !UPT ;  /* 0x00000005ff057290 */ /* 0x002fd800087fe4ff */
.L_x_1:
[----:B------:R-:W-:Y:S02]  /*0070*/  IMAD.U32 R2, RZ, RZ, UR4 ;  /* 0x00000004ff027e24 */ /* 0x000fe4000f8e00ff */
[----:B------:R-:W-:Y:S02]  /*0080*/  IMAD.U32 R3, RZ, RZ, UR5 ;  /* 0x00000005ff037e24 */ /* 0x000fe4000f8e00ff */
[----:B------:R-:W-:Y:S02]  /*0090*/  IMAD.MOV.U32 R7, RZ, RZ, RZ ;  /* 0x000000ffff077224 */ /* 0x000fe400078e00ff */
[----:B------:R-:W-:-:S04]  /*00a0*/  IMAD.WIDE.U32 R2, R0, 0x1500, R2 ;  /* 0x0000150000027825 */ /* 0x000fc800078e0002 */
[----:B------:R-:W-:-:S05]  /*00b0*/  VIADD R0, R0, 0x1 ;  /* 0x0000000100007836 */ /* 0x000fca0000000000 */
[----:B------:R-:W-:-:S13]  /*00c0*/  ISETP.NE.AND P1, PT, R0, 0x3, PT ;  /* 0x000000030000780c */ /* 0x000fda0003f25270 */
.L_x_0:
[----:B------:R-:W-:-:S05]  /*00d0*/  IMAD.WIDE.U32 R4, R7, 0x180, R2 ;  /* 0x0000018007047825 */ /* 0x000fca00078e0002 */
[----:B------:R-:W2:Y:S04]  /*00e0*/  LDG.E.CONSTANT R6, desc[UR6][R4.64+-0x40] ;  /* 0xffffc00604067981 */ /* 0x000ea8000c1e9900 */
[----:B------:R-:W2:Y:S04]  /*00f0*/  LDG.E.CONSTANT R8, desc[UR6][R4.64+-0x3c] ;  /* 0xffffc40604087981 */ /* 0x000ea8000c1e9900 */
[----:B------:R-:W3:Y:S04]  /*0100*/  LDG.E.CONSTANT R9, desc[UR6][R4.64+-0x38] ;  /* 0xffffc80604097981 */ /* 0x000ee8000c1e9900 */
[----:B------:R-:W3:Y:S04]  /*0110*/  LDG.E.CONSTANT R24, desc[UR6][R4.64+-0x34] ;  /* 0xffffcc0604187981 */ /* 0x000ee8000c1e9900 */
[----:B------:R-:W4:Y:S04]  /*0120*/  LDG.E.CONSTANT R18, desc[UR6][R4.64+-0x30] ;  /* 0xffffd00604127981 */ /* 0x000f28000c1e9900 */
[----:B------:R-:W4:Y:S04]  /*0130*/  LDG.E.CONSTANT R21, desc[UR6][R4.64+-0x2c] ;  /* 0xffffd40604157981 */ /* 0x000f28000c1e9900 */
[----:B------:R-:W5:Y:S04]  /*0140*/  LDG.E.CONSTANT R25, desc[UR6][R4.64+-0x28] ;  /* 0xffffd80604197981 */ /* 0x000f68000c1e9900 */
        /* <DEDUP_REMOVED lines=11> */
[----:B------:R-:W5:Y:S01]  /*0200*/  LDG.E.CONSTANT R11, desc[UR6][R4.64+0xc] ;  /* 0x00000c06040b7981 */ /* 0x000f62000c1e9900 */
[----:B--2---:R-:W-:-:S03]  /*0210*/  FMNMX3 R6, R27, R6, R8, !PT ;  /* 0x000000061b067276 */ /* 0x004fc60007800008 */
[----:B------:R-:W2:Y:S04]  /*0220*/  LDG.E.CONSTANT R8, desc[UR6][R4.64+0x8] ;  /* 0x0000080604087981 */ /* 0x000ea8000c1e9900 */
[----:B------:R-:W2:Y:S01]  /*0230*/  LDG.E.CONSTANT R27, desc[UR6][R4.64+0x138] ;  /* 0x00013806041b7981 */ /* 0x000ea2000c1e9900 */
[----:B---3--:R-:W-:-:S03]  /*0240*/  FMNMX3 R24, R6, R9, R24, !PT ;  /* 0x0000000906187276 */ /* 0x008fc60007800018 */
[----:B------:R-:W3:Y:S04]  /*0250*/  LDG.E.CONSTANT R6, desc[UR6][R4.64+0x10] ;  /* 0x0000100604067981 */ /* 0x000ee8000c1e9900 */
[----:B------:R-:W3:Y:S01]  /*0260*/  LDG.E.CONSTANT R9, desc[UR6][R4.64+0x14] ;  /* 0x0000140604097981 */ /* 0x000ee2000c1e9900 */
[----:B----4-:R-:W-:-:S03]  /*0270*/  FMNMX3 R24, R24, R18, R21, !PT ;  /* 0x0000001218187276 */ /* 0x010fc60007800015 */
[----:B------:R-:W4:Y:S04]  /*0280*/  LDG.E.CONSTANT R18, desc[UR6][R4.64+0x18] ;  /* 0x0000180604127981 */ /* 0x000f28000c1e9900 */
[----:B------:R-:W4:Y:S01]  /*0290*/  LDG.E.CONSTANT R21, desc[UR6][R4.64+0x1c] ;  /* 0x00001c0604157981 */ /* 0x000f22000c1e9900 */
[----:B-----5:R-:W-:-:S03]  /*02a0*/  FMNMX3 R24, R24, R25, R22, !PT ;  /* 0x0000001918187276 */ /* 0x020fc60007800016 */
[----:B------:R-:W5:Y:S04]  /*02b0*/  LDG.E.CONSTANT R22, desc[UR6][R4.64+0x20] ;  /* 0x0000200604167981 */ /* 0x000f68000c1e9900 */
[----:B------:R-:W5:Y:S01]  /*02c0*/  LDG.E.CONSTANT R25, desc[UR6][R4.64+0x24] ;  /* 0x0000240604197981 */ /* 0x000f62000c1e9900 */
[----:B------:R-:W-:-:S03]  /*02d0*/  FMNMX3 R24, R24, R20, R23, !PT ;  /* 0x0000001418187276 */ /* 0x000fc60007800017 */
        /* <DEDUP_REMOVED lines=100> */
[----:B------:R-:W3:Y:S04]  /*0920*/  LDG.E.CONSTANT R9, desc[UR6][R4.64+0x134] ;  /* 0x0001340604097981 */ /* 0x000ee8000c1e9900 */
[----:B------:R-:W3:Y:S01]  /*0930*/  LDG.E.CONSTANT R6, desc[UR6][R4.64+0x13c] ;  /* 0x00013c0604067981 */ /* 0x000ee2000c1e9900 */
[----:B----4-:R-:W-:-:S04]  /*0940*/  FMNMX3 R18, R26, R21, R18, !PT ;  /* 0x000000151a127276 */ /* 0x010fc80007800012 */
[----:B-----5:R-:W-:-:S04]  /*0950*/  FMNMX3 R18, R18, R22, R25, !PT ;  /* 0x0000001612127276 */ /* 0x020fc80007800019 */
[----:B------:R-:W-:Y:S01]  /*0960*/  FMNMX3 R18, R18, R23, R20, !PT ;  /* 0x0000001712127276 */ /* 0x000fe20007800014 */
[----:B------:R-:W-:-:S03]  /*0970*/  VIADD R7, R7, 0x1 ;  /* 0x0000000107077836 */ /* 0x000fc60000000000 */
[----:B------:R-:W-:Y:S02]  /*0980*/  FMNMX3 R16, R18, R19, R16, !PT ;  /* 0x0000001312107276 */ /* 0x000fe40007800010 */
[----:B------:R-:W-:Y:S02]  /*0990*/  ISETP.NE.AND P0, PT, R7, 0xe, PT ;  /* 0x0000000e0700780c */ /* 0x000fe40003f05270 */
[----:B------:R-:W-:-:S04]  /*09a0*/  FMNMX3 R14, R16, R17, R14, !PT ;  /* 0x00000011100e7276 */ /* 0x000fc8000780000e */
[----:B------:R-:W-:-:S04]  /*09b0*/  FMNMX3 R12, R14, R15, R12, !PT ;  /* 0x0000000f0e0c7276 */ /* 0x000fc8000780000c */
[----:B------:R-:W-:-:S04]  /*09c0*/  FMNMX3 R10, R12, R13, R10, !PT ;  /* 0x0000000d0c0a7276 */ /* 0x000fc8000780000a */
[----:B--2---:R-:W-:-:S04]  /*09d0*/  FMNMX3 R8, R10, R11, R8, !PT ;  /* 0x0000000b0a087276 */ /* 0x004fc80007800008 */
[----:B---3--:R-:W-:-:S04]  /*09e0*/  FMNMX3 R8, R8, R24, R9, !PT ;  /* 0x0000001808087276 */ /* 0x008fc80007800009 */
[----:B------:R-:W-:Y:S01]  /*09f0*/  FMNMX3 R27, R8, R27, R6, !PT ;  /* 0x0000001b081b7276 */ /* 0x000fe20007800006 */
[----:B------:R-:W-:Y:S06]  /*0a00*/  @P0 BRA `(.L_x_0) ;  /* 0xfffffff400b00947 */ /* 0x000fec000383ffff */
[----:B------:R-:W-:Y:S05]  /*0a10*/  @P1 BRA `(.L_x_1) ;  /* 0xfffffff400941947 */ /* 0x000fea000383ffff */
[----:B------:R-:W0:Y:S02]  /*0a20*/  LDC.64 R2, c[0x0][0x388] ;  /* 0x0000e200ff027b82 */ /* 0x000e240000000a00 */
[----:B0-----:R-:W-:Y:S01]  /*0a30*/  STG.E desc[UR6][R2.64], R27 ;  /* 0x0000001b02007986 */ /* 0x001fe2000c101906 */
[----:B------:R-:W-:Y:S05]  /*0a40*/  EXIT ;  /* 0x000000000000794d */ /* 0x000fea0003800000 */
.L_x_2:
[----:B------:R-:W-:-:S00]  /*0a50*/  BRA `(.L_x_2) ;  /* 0xfffffffc00fc7947 */ /* 0x000fc0000383ffff */
[----:B------:R-:W-:-:S00]  /*0a60*/  NOP ;  /* 0x0000000000007918 */ /* 0x000fc00000000000 */
        /* <DEDUP_REMOVED lines=9> */
.L_x_3:


//--------------------- .nv.shared.reserved.0     --------------------------
	.section	.nv.shared.reserved.0,"aw",@nobits
	.weak		__nv_reservedSMEM_offset_0_alias
	.size		__nv_reservedSMEM_offset_0_alias, 0, 64
	.other		__nv_reservedSMEM_offset_0_alias,@"STO_CUDA_RESERVED_SHARED STV_DEFAULT"
__nv_reservedSMEM_offset_0_alias:
	.zero		0
	.zero		64


//--------------------- .nv.constant0.default_function_kernel --------------------------
	.section	.nv.constant0.default_function_kernel,"a",@progbits
	.sectionflags	@""
	.align	4
.nv.constant0.default_function_kernel:
	.zero		912


//--------------------- SYMBOLS --------------------------

	.type		.nv.reservedSmem.offset0,@object
	.size		.nv.reservedSmem.offset0,0x4
